//
// Generated by NVIDIA NVVM Compiler
//
// Compiler Build ID: CL-36424714
// Cuda compilation tools, release 13.0, V13.0.88
// Based on NVVM 20.0.0
//

.version 9.0
.target sm_100
.address_size 64

	// .globl	_Z6kernelPfS_S_ii
// _ZZ6kernelPfS_S_iiE5cache has been demoted

.visible .entry _Z6kernelPfS_S_ii(
	.param .u64 .ptr .align 1 _Z6kernelPfS_S_ii_param_0,
	.param .u64 .ptr .align 1 _Z6kernelPfS_S_ii_param_1,
	.param .u64 .ptr .align 1 _Z6kernelPfS_S_ii_param_2,
	.param .u32 _Z6kernelPfS_S_ii_param_3,
	.param .u32 _Z6kernelPfS_S_ii_param_4
)
{
	.reg .pred 	%p<4>;
	.reg .b32 	%r<20>;
	.reg .b32 	%f<8>;
	.reg .b64 	%rd<13>;
	// demoted variable
	.shared .align 4 .b8 _ZZ6kernelPfS_S_iiE5cache[40];
	ld.param.u64 	%rd1, [_Z6kernelPfS_S_ii_param_0];
	ld.param.u64 	%rd2, [_Z6kernelPfS_S_ii_param_1];
	ld.param.u64 	%rd3, [_Z6kernelPfS_S_ii_param_2];
	ld.param.u32 	%r9, [_Z6kernelPfS_S_ii_param_3];
	ld.param.u32 	%r10, [_Z6kernelPfS_S_ii_param_4];
	mov.u32 	%r11, %tid.x;
	mov.u32 	%r1, %ctaid.x;
	mul.lo.s32 	%r2, %r10, %r9;
	add.s32 	%r3, %r2, %r11;
	mul.lo.s32 	%r4, %r10, %r11;
	mul.lo.s32 	%r12, %r10, %r10;
	setp.ge.s32 	%p1, %r3, %r12;
	shl.b32 	%r13, %r11, 2;
	mov.u32 	%r14, _ZZ6kernelPfS_S_iiE5cache;
	add.s32 	%r5, %r14, %r13;
	@%p1 bra 	$L__BB0_2;
	cvta.to.global.u64 	%rd4, %rd1;
	cvta.to.global.u64 	%rd5, %rd2;
	mul.wide.s32 	%rd6, %r3, 4;
	add.s64 	%rd7, %rd4, %rd6;
	ld.global.f32 	%f1, [%rd7];
	add.s32 	%r15, %r4, %r1;
	mul.wide.s32 	%rd8, %r15, 4;
	add.s64 	%rd9, %rd5, %rd8;
	ld.global.f32 	%f2, [%rd9];
	mul.f32 	%f3, %f1, %f2;
	st.shared.f32 	[%r5], %f3;
$L__BB0_2:
	bar.sync 	0;
	mov.u32 	%r19, %ntid.x;
	setp.lt.u32 	%p2, %r19, 2;
	@%p2 bra 	$L__BB0_4;
$L__BB0_3:
	shr.u32 	%r8, %r19, 1;
	shl.b32 	%r16, %r8, 2;
	add.s32 	%r17, %r5, %r16;
	ld.shared.f32 	%f4, [%r17];
	ld.shared.f32 	%f5, [%r5];
	add.f32 	%f6, %f4, %f5;
	st.shared.f32 	[%r5], %f6;
	bar.sync 	0;
	setp.gt.u32 	%p3, %r19, 3;
	mov.u32 	%r19, %r8;
	@%p3 bra 	$L__BB0_3;
$L__BB0_4:
	cvta.to.global.u64 	%rd10, %rd3;
	ld.shared.f32 	%f7, [_ZZ6kernelPfS_S_iiE5cache];
	add.s32 	%r18, %r2, %r1;
	mul.wide.s32 	%rd11, %r18, 4;
	add.s64 	%rd12, %rd10, %rd11;
	st.global.f32 	[%rd12], %f7;
	ret;

}


// ===== COMPILED SASS (sm_100) =====

	.target	sm_100

	.elftype	@"ET_EXEC"


//--------------------- .note.nv.tkinfo           --------------------------
	.section	.note.nv.tkinfo,"",@"SHT_NOTE"
	.sectionflags	@"SHF_NOTE_NV_TKINFO"
	.tkinfo
        /*0018*/ 	.word	0x00000002
        /*0030*/ 	.string	""
        /*0030*/ 	.string	"ptxas"
        /*0030*/ 	.string	"Cuda compilation tools, release 13.0, V13.0.88"
        /*0030*/ 	.string	"Build cuda_13.0.r13.0/compiler.36424714_0"
        /*0030*/ 	.string	"-arch sm_100 -m 64 "



//--------------------- .note.nv.cuinfo           --------------------------
	.section	.note.nv.cuinfo,"",@"SHT_NOTE"
	.sectionflags	@"SHF_NOTE_NV_CUINFO"
        /*0018*/ 	.short	0x0002
        /*001a*/ 	.short	0x0064
        /*001c*/ 	.short	0x0082
	.zero		2


//--------------------- .nv.info                  --------------------------
	.section	.nv.info,"",@"SHT_CUDA_INFO"
	.align	4


	//----- nvinfo : EIATTR_REGCOUNT
	.align		4
        /*0000*/ 	.byte	0x04, 0x2f
        /*0002*/ 	.short	(.L_1 - .L_0)
	.align		4
.L_0:
        /*0004*/ 	.word	index@(_Z6kernelPfS_S_ii)
        /*0008*/ 	.word	0x0000000e


	//----- nvinfo : EIATTR_FRAME_SIZE
	.align		4
.L_1:
        /*000c*/ 	.byte	0x04, 0x11
        /*000e*/ 	.short	(.L_3 - .L_2)
	.align		4
.L_2:
        /*0010*/ 	.word	index@(_Z6kernelPfS_S_ii)
        /*0014*/ 	.word	0x00000000


	//----- nvinfo : EIATTR_MIN_STACK_SIZE
	.align		4
.L_3:
        /*0018*/ 	.byte	0x04, 0x12
        /*001a*/ 	.short	(.L_5 - .L_4)
	.align		4
.L_4:
        /*001c*/ 	.word	index@(_Z6kernelPfS_S_ii)
        /*0020*/ 	.word	0x00000000
.L_5:


//--------------------- .nv.compat                --------------------------
	.section	.nv.compat,"",@"SHT_CUDA_COMPAT_INFO"
	.align	4
        /*0000*/ 	.byte	0x02, 0x09, 0x00, 0x00, 0x02, 0x02, 0x01, 0x00, 0x02, 0x05, 0x05, 0x00, 0x03, 0x07, 0x01, 0x01
        /*0010*/ 	.byte	0x02, 0x03, 0x00, 0x00, 0x02, 0x06, 0x01, 0x00, 0x04, 0x0b, 0x08, 0x00, 0x09, 0x00, 0x00, 0x00
        /*0020*/ 	.byte	0x00, 0x00, 0x00, 0x00


//--------------------- .nv.info._Z6kernelPfS_S_ii --------------------------
	.section	.nv.info._Z6kernelPfS_S_ii,"",@"SHT_CUDA_INFO"
	.sectionflags	@""
	.align	4


	//----- nvinfo : EIATTR_CUDA_API_VERSION
	.align		4
        /*0000*/ 	.byte	0x04, 0x37
        /*0002*/ 	.short	(.L_7 - .L_6)
.L_6:
        /*0004*/ 	.word	0x00000082


	//----- nvinfo : EIATTR_KPARAM_INFO
	.align		4
.L_7:
        /*0008*/ 	.byte	0x04, 0x17
        /*000a*/ 	.short	(.L_9 - .L_8)
.L_8:
        /*000c*/ 	.word	0x00000000
        /*0010*/ 	.short	0x0004
        /*0012*/ 	.short	0x001c
        /*0014*/ 	.byte	0x00, 0xf0, 0x11, 0x00


	//----- nvinfo : EIATTR_KPARAM_INFO
	.align		4
.L_9:
        /*0018*/ 	.byte	0x04, 0x17
        /*001a*/ 	.short	(.L_11 - .L_10)
.L_10:
        /*001c*/ 	.word	0x00000000
        /*0020*/ 	.short	0x0003
        /*0022*/ 	.short	0x0018
        /*0024*/ 	.byte	0x00, 0xf0, 0x11, 0x00


	//----- nvinfo : EIATTR_KPARAM_INFO
	.align		4
.L_11:
        /*0028*/ 	.byte	0x04, 0x17
        /*002a*/ 	.short	(.L_13 - .L_12)
.L_12:
        /*002c*/ 	.word	0x00000000
        /*0030*/ 	.short	0x0002
        /*0032*/ 	.short	0x0010
        /*0034*/ 	.byte	0x00, 0xf5, 0x21, 0x00


	//----- nvinfo : EIATTR_KPARAM_INFO
	.align		4
.L_13:
        /*0038*/ 	.byte	0x04, 0x17
        /*003a*/ 	.short	(.L_15 - .L_14)
.L_14:
        /*003c*/ 	.word	0x00000000
        /*0040*/ 	.short	0x0001
        /*0042*/ 	.short	0x0008
        /*0044*/ 	.byte	0x00, 0xf5, 0x21, 0x00


	//----- nvinfo : EIATTR_KPARAM_INFO
	.align		4
.L_15:
        /*0048*/ 	.byte	0x04, 0x17
        /*004a*/ 	.short	(.L_17 - .L_16)
.L_16:
        /*004c*/ 	.word	0x00000000
        /*0050*/ 	.short	0x0000
        /*0052*/ 	.short	0x0000
        /*0054*/ 	.byte	0x00, 0xf5, 0x21, 0x00


	//----- nvinfo : EIATTR_SPARSE_MMA_MASK
	.align		4
.L_17:
        /*0058*/ 	.byte	0x03, 0x50
        /*005a*/ 	.short	0x0000


	//----- nvinfo : EIATTR_MAXREG_COUNT
	.align		4
        /*005c*/ 	.byte	0x03, 0x1b
        /*005e*/ 	.short	0x00ff


	//----- nvinfo : EIATTR_NUM_BARRIERS
	.align		4
        /*0060*/ 	.byte	0x02, 0x4c
        /*0062*/ 	.byte	0x01
	.zero		1


	//----- nvinfo : EIATTR_MERCURY_ISA_VERSION
	.align		4
        /*0064*/ 	.byte	0x03, 0x5f
        /*0066*/ 	.short	0x0101


	//----- nvinfo : EIATTR_VRC_CTA_INIT_COUNT
	.align		4
        /*0068*/ 	.byte	0x02, 0x4a
	.zero		1
	.zero		1


	//----- nvinfo : EIATTR_EXIT_INSTR_OFFSETS
	.align		4
        /*006c*/ 	.byte	0x04, 0x1c
        /*006e*/ 	.short	(.L_19 - .L_18)


	//   ....[0]....
.L_18:
        /*0070*/ 	.word	0x00000290


	//----- nvinfo : EIATTR_CBANK_PARAM_SIZE
	.align		4
.L_19:
        /*0074*/ 	.byte	0x03, 0x19
        /*0076*/ 	.short	0x0020


	//----- nvinfo : EIATTR_PARAM_CBANK
	.align		4
        /*0078*/ 	.byte	0x04, 0x0a
        /*007a*/ 	.short	(.L_21 - .L_20)
	.align		4
.L_20:
        /*007c*/ 	.word	index@(.nv.constant0._Z6kernelPfS_S_ii)
        /*0080*/ 	.short	0x0380
        /*0082*/ 	.short	0x0020


	//----- nvinfo : EIATTR_SW_WAR
	.align		4
.L_21:
        /*0084*/ 	.byte	0x04, 0x36
        /*0086*/ 	.short	(.L_23 - .L_22)
.L_22:
        /*0088*/ 	.word	0x00000008
.L_23:


//--------------------- .nv.callgraph             --------------------------
	.section	.nv.callgraph,"",@"SHT_CUDA_CALLGRAPH"
	.align	4
	.sectionentsize	8
	.align		4
        /*0000*/ 	.word	0x00000000
	.align		4
        /*0004*/ 	.word	0xffffffff
	.align		4
        /*0008*/ 	.word	0x00000000
	.align		4
        /*000c*/ 	.word	0xfffffffe
	.align		4
        /*0010*/ 	.word	0x00000000
	.align		4
        /*0014*/ 	.word	0xfffffffd
	.align		4
        /*0018*/ 	.word	0x00000000
	.align		4
        /*001c*/ 	.word	0xfffffffc


//--------------------- .text._Z6kernelPfS_S_ii   --------------------------
	.section	.text._Z6kernelPfS_S_ii,"ax",@progbits
	.align	128
        .global         _Z6kernelPfS_S_ii
        .type           _Z6kernelPfS_S_ii,@function
        .size           _Z6kernelPfS_S_ii,(.L_x_3 - _Z6kernelPfS_S_ii)
        .other          _Z6kernelPfS_S_ii,@"STO_CUDA_ENTRY STV_DEFAULT"
_Z6kernelPfS_S_ii:
.text._Z6kernelPfS_S_ii:
[----:B------:R-:W-:Y:S01]  /*0000*/  LDC R1, c[0x0][0x37c] ;  /* 0x0000df00ff017b82 */ /* 0x000fe20000000800 */
[----:B------:R-:W0:Y:S07]  /*0010*/  S2R R8, SR_TID.X ;  /* 0x0000000000087919 */ /* 0x000e2e0000002100 */
[----:B------:R-:W1:Y:S01]  /*0020*/  LDC.64 R2, c[0x0][0x398] ;  /* 0x0000e600ff027b82 */ /* 0x000e620000000a00 */
[----:B------:R-:W2:Y:S07]  /*0030*/  LDCU.64 UR6, c[0x0][0x358] ;  /* 0x00006b00ff0677ac */ /* 0x000eae0008000a00 */
[----:B------:R-:W3:Y:S08]  /*0040*/  S2UR UR8, SR_CTAID.X ;  /* 0x00000000000879c3 */ /* 0x000ef00000002500 */
[----:B------:R-:W4:Y:S08]  /*0050*/  LDC.64 R4, c[0x0][0x380] ;  /* 0x0000e000ff047b82 */ /* 0x000f300000000a00 */
[----:B------:R-:W5:Y:S01]  /*0060*/  LDC.64 R6, c[0x0][0x388] ;  /* 0x0000e200ff067b82 */ /* 0x000f620000000a00 */
[----:B-1----:R-:W-:-:S02]  /*0070*/  IMAD R0, R3, R3, RZ ;  /* 0x0000000303007224 */ /* 0x002fc400078e02ff */
[----:B0-----:R-:W-:-:S05]  /*0080*/  IMAD R9, R3, R2, R8 ;  /* 0x0000000203097224 */ /* 0x001fca00078e0208 */
[----:B------:R-:W-:-:S13]  /*0090*/  ISETP.GE.AND P0, PT, R9, R0, PT ;  /* 0x000000000900720c */ /* 0x000fda0003f06270 */
[----:B---3--:R-:W-:Y:S02]  /*00a0*/  @!P0 IMAD R11, R8, R3, UR8 ;  /* 0x00000008080b8e24 */ /* 0x008fe4000f8e0203 */
[----:B----4-:R-:W-:-:S04]  /*00b0*/  @!P0 IMAD.WIDE R4, R9, 0x4, R4 ;  /* 0x0000000409048825 */ /* 0x010fc800078e0204 */
[----:B-----5:R-:W-:Y:S02]  /*00c0*/  @!P0 IMAD.WIDE R6, R11, 0x4, R6 ;  /* 0x000000040b068825 */ /* 0x020fe400078e0206 */
[----:B--2---:R-:W2:Y:S04]  /*00d0*/  @!P0 LDG.E R4, desc[UR6][R4.64] ;  /* 0x0000000604048981 */ /* 0x004ea8000c1e1900 */
[----:B------:R-:W2:Y:S01]  /*00e0*/  @!P0 LDG.E R7, desc[UR6][R6.64] ;  /* 0x0000000606078981 */ /* 0x000ea2000c1e1900 */
[----:B------:R-:W0:Y:S01]  /*00f0*/  S2UR UR5, SR_CgaCtaId ;  /* 0x00000000000579c3 */ /* 0x000e220000008800 */
[----:B------:R-:W-:Y:S01]  /*0100*/  UMOV UR4, 0x400 ;  /* 0x0000040000047882 */ /* 0x000fe20000000000 */
[----:B------:R-:W1:Y:S02]  /*0110*/  LDCU UR9, c[0x0][0x360] ;  /* 0x00006c00ff0977ac */ /* 0x000e640008000800 */
[----:B-1----:R-:W-:-:S02]  /*0120*/  UISETP.GE.U32.AND UP0, UPT, UR9, 0x2, UPT ;  /* 0x000000020900788c */ /* 0x002fc4000bf06070 */
[----:B0-----:R-:W-:-:S06]  /*0130*/  ULEA UR4, UR5, UR4, 0x18 ;  /* 0x0000000405047291 */ /* 0x001fcc000f8ec0ff */
[----:B------:R-:W-:Y:S01]  /*0140*/  LEA R0, R8, UR4, 0x2 ;  /* 0x0000000408007c11 */ /* 0x000fe2000f8e10ff */
[----:B--2---:R-:W-:-:S05]  /*0150*/  @!P0 FMUL R9, R4, R7 ;  /* 0x0000000704098220 */ /* 0x004fca0000400000 */
[----:B------:R0:W-:Y:S01]  /*0160*/  @!P0 STS [R0], R9 ;  /* 0x0000000900008388 */ /* 0x0001e20000000800 */
[----:B------:R-:W-:Y:S06]  /*0170*/  BAR.SYNC.DEFER_BLOCKING 0x0 ;  /* 0x0000000000007b1d */ /* 0x000fec0000010000 */
[----:B------:R-:W-:Y:S05]  /*0180*/  BRA.U !UP0, `(.L_x_0) ;  /* 0x00000001082c7547 */ /* 0x000fea000b800000 */
[----:B------:R-:W-:-:S07]  /*0190*/  MOV R4, UR9 ;  /* 0x0000000900047c02 */ /* 0x000fce0008000f00 */
.L_x_1:
[----:B------:R-:W-:Y:S01]  /*01a0*/  SHF.R.U32.HI R5, RZ, 0x1, R4 ;  /* 0x00000001ff057819 */ /* 0x000fe20000011604 */
[----:B-1----:R-:W-:Y:S01]  /*01b0*/  LDS R7, [R0] ;  /* 0x0000000000077984 */ /* 0x002fe20000000800 */
[----:B------:R-:W-:Y:S02]  /*01c0*/  ISETP.GT.U32.AND P0, PT, R4, 0x3, PT ;  /* 0x000000030400780c */ /* 0x000fe40003f04070 */
[----:B------:R-:W-:Y:S02]  /*01d0*/  LEA R6, R5, R0, 0x2 ;  /* 0x0000000005067211 */ /* 0x000fe400078e10ff */
[----:B------:R-:W-:-:S04]  /*01e0*/  MOV R4, R5 ;  /* 0x0000000500047202 */ /* 0x000fc80000000f00 */
[----:B------:R-:W1:Y:S02]  /*01f0*/  LDS R6, [R6] ;  /* 0x0000000006067984 */ /* 0x000e640000000800 */
[----:B-1----:R-:W-:-:S05]  /*0200*/  FADD R7, R6, R7 ;  /* 0x0000000706077221 */ /* 0x002fca0000000000 */
[----:B------:R1:W-:Y:S01]  /*0210*/  STS [R0], R7 ;  /* 0x0000000700007388 */ /* 0x0003e20000000800 */
[----:B------:R-:W-:Y:S06]  /*0220*/  BAR.SYNC.DEFER_BLOCKING 0x0 ;  /* 0x0000000000007b1d */ /* 0x000fec0000010000 */
[----:B------:R-:W-:Y:S05]  /*0230*/  @P0 BRA `(.L_x_1) ;  /* 0xfffffffc00d80947 */ /* 0x000fea000383ffff */
.L_x_0:
[----:B-1----:R-:W1:Y:S01]  /*0240*/  LDS R7, [UR4] ;  /* 0x00000004ff077984 */ /* 0x002e620008000800 */
[----:B------:R-:W2:Y:S01]  /*0250*/  LDC.64 R4, c[0x0][0x390] ;  /* 0x0000e400ff047b82 */ /* 0x000ea20000000a00 */
[----:B------:R-:W-:-:S04]  /*0260*/  IMAD R3, R3, R2, UR8 ;  /* 0x0000000803037e24 */ /* 0x000fc8000f8e0202 */
[----:B--2---:R-:W-:-:S05]  /*0270*/  IMAD.WIDE R2, R3, 0x4, R4 ;  /* 0x0000000403027825 */ /* 0x004fca00078e0204 */
[----:B-1----:R-:W-:Y:S01]  /*0280*/  STG.E desc[UR6][R2.64], R7 ;  /* 0x0000000702007986 */ /* 0x002fe2000c101906 */
[----:B------:R-:W-:Y:S05]  /*0290*/  EXIT ;  /* 0x000000000000794d */ /* 0x000fea0003800000 */
.L_x_2:
[----:B------:R-:W-:-:S00]  /*02a0*/  BRA `(.L_x_2) ;  /* 0xfffffffc00fc7947 */ /* 0x000fc0000383ffff */
[----:B------:R-:W-:-:S00]  /*02b0*/  NOP ;  /* 0x0000000000007918 */ /* 0x000fc00000000000 */
        /* <DEDUP_REMOVED lines=12> */
.L_x_3:


//--------------------- .nv.shared._Z6kernelPfS_S_ii --------------------------
	.section	.nv.shared._Z6kernelPfS_S_ii,"aw",@nobits
	.sectionflags	@""
	.align	4
.nv.shared._Z6kernelPfS_S_ii:
	.zero		1064


//--------------------- .nv.shared.reserved.0     --------------------------
	.section	.nv.shared.reserved.0,"aw",@nobits
	.weak		__nv_reservedSMEM_offset_0_alias
	.size		__nv_reservedSMEM_offset_0_alias, 0, 64
	.other		__nv_reservedSMEM_offset_0_alias,@"STO_CUDA_RESERVED_SHARED STV_DEFAULT"
__nv_reservedSMEM_offset_0_alias:
	.zero		0
	.zero		64


//--------------------- .nv.constant0._Z6kernelPfS_S_ii --------------------------
	.section	.nv.constant0._Z6kernelPfS_S_ii,"a",@progbits
	.sectionflags	@""
	.align	4
.nv.constant0._Z6kernelPfS_S_ii:
	.zero		928


//--------------------- SYMBOLS --------------------------

	.type		.nv.reservedSmem.offset0,@object
	.size		.nv.reservedSmem.offset0,0x4
	.type		.nv.reservedSmem.cap,@object
	.size		.nv.reservedSmem.cap,0x4
